	.headerflags	@"EF_CUDA_TEXMODE_UNIFIED EF_CUDA_64BIT_ADDRESS EF_CUDA_ACCELERATORS EF_CUDA_SM90 EF_CUDA_VIRTUAL_SM(EF_CUDA_SM90)"
	.elftype	@"ET_EXEC"


//--------------------- .nv.info                  --------------------------
	.section	.nv.info,"",@"SHT_CUDA_INFO"
	.align	4


	//----- nvinfo : EIATTR_REGCOUNT
	.align		4
        /*0000*/ 	.byte	0x04, 0x2f
        /*0002*/ 	.short	(.L_3 - .L_2)
	.align		4
.L_2:
        /*0004*/ 	.word	index@(triton_poi_fused__native_batch_norm_legit_no_training_leaky_relu_2)
        /*0008*/ 	.word	0x00000012


	//----- nvinfo : EIATTR_MIN_STACK_SIZE
	.align		4
.L_3:
        /*000c*/ 	.byte	0x04, 0x12
        /*000e*/ 	.short	(.L_5 - .L_4)
	.align		4
.L_4:
        /*0010*/ 	.word	index@(triton_poi_fused__native_batch_norm_legit_no_training_leaky_relu_2)
        /*0014*/ 	.word	0x00000000


	//----- nvinfo : EIATTR_FRAME_SIZE
	.align		4
.L_5:
        /*0018*/ 	.byte	0x04, 0x11
        /*001a*/ 	.short	(.L_7 - .L_6)
	.align		4
.L_6:
        /*001c*/ 	.word	index@(triton_poi_fused__native_batch_norm_legit_no_training_leaky_relu_2)
        /*0020*/ 	.word	0x00000000


	//----- nvinfo : EIATTR_MIN_STACK_SIZE
	.align		4
.L_7:
        /*0024*/ 	.byte	0x04, 0x12
        /*0026*/ 	.short	(.L_9 - .L_8)
	.align		4
.L_8:
        /*0028*/ 	.word	index@(triton_poi_fused__native_batch_norm_legit_no_training_leaky_relu_2)
        /*002c*/ 	.word	0x00000000
.L_9:


//--------------------- .nv.info.triton_poi_fused__native_batch_norm_legit_no_training_leaky_relu_2 --------------------------
	.section	.nv.info.triton_poi_fused__native_batch_norm_legit_no_training_leaky_relu_2,"",@"SHT_CUDA_INFO"
	.sectionflags	@""
	.align	4


	//----- nvinfo : EIATTR_CUDA_API_VERSION
	.align		4
        /*0000*/ 	.byte	0x04, 0x37
        /*0002*/ 	.short	(.L_11 - .L_10)
.L_10:
        /*0004*/ 	.word	0x0000007c


	//----- nvinfo : EIATTR_KPARAM_INFO
	.align		4
.L_11:
        /*0008*/ 	.byte	0x04, 0x17
        /*000a*/ 	.short	(.L_13 - .L_12)
.L_12:
        /*000c*/ 	.word	0x00000000
        /*0010*/ 	.short	0x0006
        /*0012*/ 	.short	0x0030
        /*0014*/ 	.byte	0x00, 0xf0, 0x11, 0x00


	//----- nvinfo : EIATTR_KPARAM_INFO
	.align		4
.L_13:
        /*0018*/ 	.byte	0x04, 0x17
        /*001a*/ 	.short	(.L_15 - .L_14)
.L_14:
        /*001c*/ 	.word	0x00000000
        /*0020*/ 	.short	0x0005
        /*0022*/ 	.short	0x0028
        /*0024*/ 	.byte	0x00, 0xf4, 0x21, 0x00


	//----- nvinfo : EIATTR_KPARAM_INFO
	.align		4
.L_15:
        /*0028*/ 	.byte	0x04, 0x17
        /*002a*/ 	.short	(.L_17 - .L_16)
.L_16:
        /*002c*/ 	.word	0x00000000
        /*0030*/ 	.short	0x0004
        /*0032*/ 	.short	0x0020
        /*0034*/ 	.byte	0x00, 0xf4, 0x21, 0x00


	//----- nvinfo : EIATTR_KPARAM_INFO
	.align		4
.L_17:
        /*0038*/ 	.byte	0x04, 0x17
        /*003a*/ 	.short	(.L_19 - .L_18)
.L_18:
        /*003c*/ 	.word	0x00000000
        /*0040*/ 	.short	0x0003
        /*0042*/ 	.short	0x0018
        /*0044*/ 	.byte	0x00, 0xf4, 0x21, 0x00


	//----- nvinfo : EIATTR_KPARAM_INFO
	.align		4
.L_19:
        /*0048*/ 	.byte	0x04, 0x17
        /*004a*/ 	.short	(.L_21 - .L_20)
.L_20:
        /*004c*/ 	.word	0x00000000
        /*0050*/ 	.short	0x0002
        /*0052*/ 	.short	0x0010
        /*0054*/ 	.byte	0x00, 0xf4, 0x21, 0x00


	//----- nvinfo : EIATTR_KPARAM_INFO
	.align		4
.L_21:
        /*0058*/ 	.byte	0x04, 0x17
        /*005a*/ 	.short	(.L_23 - .L_22)
.L_22:
        /*005c*/ 	.word	0x00000000
        /*0060*/ 	.short	0x0001
        /*0062*/ 	.short	0x0008
        /*0064*/ 	.byte	0x00, 0xf4, 0x21, 0x00


	//----- nvinfo : EIATTR_KPARAM_INFO
	.align		4
.L_23:
        /*0068*/ 	.byte	0x04, 0x17
        /*006a*/ 	.short	(.L_25 - .L_24)
.L_24:
        /*006c*/ 	.word	0x00000000
        /*0070*/ 	.short	0x0000
        /*0072*/ 	.short	0x0000
        /*0074*/ 	.byte	0x00, 0xf4, 0x21, 0x00


	//----- nvinfo : EIATTR_SPARSE_MMA_MASK
	.align		4
.L_25:
        /*0078*/ 	.byte	0x03, 0x50
        /*007a*/ 	.short	0x0000


	//----- nvinfo : EIATTR_MAXREG_COUNT
	.align		4
        /*007c*/ 	.byte	0x03, 0x1b
        /*007e*/ 	.short	0x00ff


	//----- nvinfo : EIATTR_EXIT_INSTR_OFFSETS
	.align		4
        /*0080*/ 	.byte	0x04, 0x1c
        /*0082*/ 	.short	(.L_27 - .L_26)


	//   ....[0]....
.L_26:
        /*0084*/ 	.word	0x00000400


	//----- nvinfo : EIATTR_REQNTID
	.align		4
.L_27:
        /*0088*/ 	.byte	0x04, 0x10
        /*008a*/ 	.short	(.L_29 - .L_28)
.L_28:
        /*008c*/ 	.word	0x00000080
        /*0090*/ 	.word	0x00000001
        /*0094*/ 	.word	0x00000001


	//----- nvinfo : EIATTR_CBANK_PARAM_SIZE
	.align		4
.L_29:
        /*0098*/ 	.byte	0x03, 0x19
        /*009a*/ 	.short	0x0034


	//----- nvinfo : EIATTR_PARAM_CBANK
	.align		4
        /*009c*/ 	.byte	0x04, 0x0a
        /*009e*/ 	.short	(.L_31 - .L_30)
	.align		4
.L_30:
        /*00a0*/ 	.word	index@(.nv.constant0.triton_poi_fused__native_batch_norm_legit_no_training_leaky_relu_2)
        /*00a4*/ 	.short	0x0210
        /*00a6*/ 	.short	0x0034


	//----- nvinfo : EIATTR_SW_WAR
	.align		4
.L_31:
        /*00a8*/ 	.byte	0x04, 0x36
        /*00aa*/ 	.short	(.L_33 - .L_32)
.L_32:
        /*00ac*/ 	.word	0x00000008
.L_33:


//--------------------- .nv.callgraph             --------------------------
	.section	.nv.callgraph,"",@"SHT_CUDA_CALLGRAPH"
	.align	4
	.sectionentsize	8
	.align		4
        /*0000*/ 	.word	0x00000000
	.align		4
        /*0004*/ 	.word	0xffffffff
	.align		4
        /*0008*/ 	.word	0x00000000
	.align		4
        /*000c*/ 	.word	0xfffffffe
	.align		4
        /*0010*/ 	.word	0x00000000
	.align		4
        /*0014*/ 	.word	0xfffffffd
	.align		4
        /*0018*/ 	.word	0x00000000
	.align		4
        /*001c*/ 	.word	0xfffffffc


//--------------------- .nv.constant4             --------------------------
	.section	.nv.constant4,"a",@progbits
	.align	8
	.align		8
.nv.constant4:
        /*0000*/ 	.dword	_$_str
	.align		8
        /*0008*/ 	.dword	_$_str_$_2


//--------------------- .text.triton_poi_fused__native_batch_norm_legit_no_training_leaky_relu_2 --------------------------
	.section	.text.triton_poi_fused__native_batch_norm_legit_no_training_leaky_relu_2,"ax",@progbits
	.align	128
        .global         triton_poi_fused__native_batch_norm_legit_no_training_leaky_relu_2
        .type           triton_poi_fused__native_batch_norm_legit_no_training_leaky_relu_2,@function
        .size           triton_poi_fused__native_batch_norm_legit_no_training_leaky_relu_2,(.L_x_1 - triton_poi_fused__native_batch_norm_legit_no_training_leaky_relu_2)
        .other          triton_poi_fused__native_batch_norm_legit_no_training_leaky_relu_2,@"STO_CUDA_ENTRY STV_DEFAULT"
triton_poi_fused__native_batch_norm_legit_no_training_leaky_relu_2:
.text.triton_poi_fused__native_batch_norm_legit_no_training_leaky_relu_2:
[----:B------:R-:W-:Y:S01]  /*0000*/  LDC R1, c[0x0][0x28] ;  /* 0x00000a00ff017b82 */ /* 0x000fe20000000800 */
[----:B------:R-:W1:Y:S07]  /*0010*/  S2R R0, SR_TID.X ;  /* 0x0000000000007919 */ /* 0x000e6e0000002100 */
[----:B------:R-:W2:Y:S01]  /*0020*/  LDC.64 R10, c[0x0][0x228] ;  /* 0x00008a00ff0a7b82 */ /* 0x000ea20000000a00 */
[----:B------:R-:W-:Y:S01]  /*0030*/  ULDC.64 UR4, c[0x0][0x208] ;  /* 0x0000820000047ab9 */ /* 0x000fe20000000a00 */
[----:B------:R-:W3:Y:S06]  /*0040*/  S2R R5, SR_CTAID.X ;  /* 0x0000000000057919 */ /* 0x000eec0000002500 */
[----:B------:R-:W4:Y:S08]  /*0050*/  LDC.64 R8, c[0x0][0x220] ;  /* 0x00008800ff087b82 */ /* 0x000f300000000a00 */
[----:B------:R-:W5:Y:S08]  /*0060*/  LDC.64 R14, c[0x0][0x238] ;  /* 0x00008e00ff0e7b82 */ /* 0x000f700000000a00 */
[----:B------:R-:W4:Y:S01]  /*0070*/  LDC.64 R12, c[0x0][0x230] ;  /* 0x00008c00ff0c7b82 */ /* 0x000f220000000a00 */
[----:B-1----:R-:W-:-:S02]  /*0080*/  SHF.L.U32 R0, R0, 0x2, RZ ;  /* 0x0000000200007819 */ /* 0x002fc400000006ff */
[----:B---3--:R-:W-:Y:S02]  /*0090*/  SHF.R.S32.HI R3, RZ, 0x16, R5 ;  /* 0x00000016ff037819 */ /* 0x008fe40000011405 */
[----:B------:R-:W-:Y:S02]  /*00a0*/  LOP3.LUT R0, R0, 0x1fc, RZ, 0xc0, !PT ;  /* 0x000001fc00007812 */ /* 0x000fe400078ec0ff */
[----:B------:R-:W-:Y:S02]  /*00b0*/  SGXT R3, R3, 0x1 ;  /* 0x000000010303781a */ /* 0x000fe40000000200 */
[----:B------:R-:W-:Y:S02]  /*00c0*/  LEA R0, R5, R0, 0x9 ;  /* 0x0000000005007211 */ /* 0x000fe400078e48ff */
[----:B------:R-:W1:Y:S02]  /*00d0*/  LDC.64 R4, c[0x0][0x218] ;  /* 0x00008600ff047b82 */ /* 0x000e640000000a00 */
[----:B------:R-:W-:-:S04]  /*00e0*/  LEA.HI R3, R3, R0, RZ, 0x6 ;  /* 0x0000000003037211 */ /* 0x000fc800078f30ff */
[--C-:B------:R-:W-:Y:S02]  /*00f0*/  SHF.R.S32.HI R2, RZ, 0x6, R3.reuse ;  /* 0x00000006ff027819 */ /* 0x100fe40000011403 */
[----:B------:R-:W-:-:S04]  /*0100*/  SHF.R.S32.HI R3, RZ, 0x1f, R3 ;  /* 0x0000001fff037819 */ /* 0x000fc80000011403 */
[----:B------:R-:W-:-:S04]  /*0110*/  LEA.HI R3, R3, R2, RZ, 0x8 ;  /* 0x0000000203037211 */ /* 0x000fc800078f40ff */
[----:B------:R-:W-:-:S04]  /*0120*/  LOP3.LUT R3, R3, 0xffffff00, RZ, 0xc0, !PT ;  /* 0xffffff0003037812 */ /* 0x000fc800078ec0ff */
[----:B------:R-:W-:-:S05]  /*0130*/  IADD3 R3, R2, -R3, RZ ;  /* 0x8000000302037210 */ /* 0x000fca0007ffe0ff */
[----:B--2---:R-:W-:-:S06]  /*0140*/  IMAD.WIDE R10, R3, 0x4, R10 ;  /* 0x00000004030a7825 */ /* 0x004fcc00078e020a */
[----:B------:R-:W2:Y:S01]  /*0150*/  LDG.E.EL R10, desc[UR4][R10.64] ;  /* 0x000000040a0a7981 */ /* 0x000ea2000c2e1900 */
[----:B-1----:R-:W-:-:S04]  /*0160*/  IMAD.WIDE R4, R0, 0x4, R4 ;  /* 0x0000000400047825 */ /* 0x002fc800078e0204 */
[C---:B----4-:R-:W-:Y:S02]  /*0170*/  IMAD.WIDE R8, R3.reuse, 0x4, R8 ;  /* 0x0000000403087825 */ /* 0x050fe400078e0208 */
[----:B------:R-:W3:Y:S02]  /*0180*/  LDG.E.128 R4, desc[UR4][R4.64] ;  /* 0x0000000404047981 */ /* 0x000ee4000c1e1d00 */
[C---:B-----5:R-:W-:Y:S02]  /*0190*/  IMAD.WIDE R14, R3.reuse, 0x4, R14 ;  /* 0x00000004030e7825 */ /* 0x060fe400078e020e */
[----:B------:R1:W3:Y:S02]  /*01a0*/  LDG.E.EL R2, desc[UR4][R8.64] ;  /* 0x0000000408027981 */ /* 0x0002e4000c2e1900 */
[----:B0-----:R-:W-:Y:S02]  /*01b0*/  IMAD.WIDE R12, R3, 0x4, R12 ;  /* 0x00000004030c7825 */ /* 0x001fe400078e020c */
[----:B------:R-:W4:Y:S04]  /*01c0*/  LDG.E.EL R14, desc[UR4][R14.64] ;  /* 0x000000040e0e7981 */ /* 0x000f28000c2e1900 */
[----:B------:R3:W4:Y:S01]  /*01d0*/  LDG.E.EL R3, desc[UR4][R12.64] ;  /* 0x000000040c037981 */ /* 0x000722000c2e1900 */
[----:B-1----:R-:W-:Y:S01]  /*01e0*/  HFMA2.MMA R8, -RZ, RZ, 1.625, 0 ;  /* 0x3e800000ff087435 */ /* 0x002fe200000001ff */
[----:B--2---:R-:W-:-:S04]  /*01f0*/  FADD R10, R10, 9.9999997473787516356e-06 ;  /* 0x3727c5ac0a0a7421 */ /* 0x004fc80000000000 */
[----:B------:R-:W0:Y:S02]  /*0200*/  MUFU.SQRT R11, R10 ;  /* 0x0000000a000b7308 */ /* 0x000e240000002000 */
[C---:B0-----:R-:W-:Y:S02]  /*0210*/  FSETP.GT.AND P0, PT, R11.reuse, 8.50705917302346158658e+37, PT ;  /* 0x7e8000000b00780b */ /* 0x041fe40003f04000 */
[----:B------:R-:W-:-:S11]  /*0220*/  FSETP.GEU.AND P1, PT, R11, 1.175494350822287508e-38, PT ;  /* 0x008000000b00780b */ /* 0x000fd60003f2e000 */
[----:B------:R-:W-:-:S04]  /*0230*/  @P0 FMUL R11, R11, 0.25 ;  /* 0x3e8000000b0b0820 */ /* 0x000fc80000400000 */
[----:B------:R-:W-:-:S06]  /*0240*/  @!P1 FMUL R11, R11, 16777216 ;  /* 0x4b8000000b0b9820 */ /* 0x000fcc0000400000 */
[----:B------:R-:W0:Y:S01]  /*0250*/  MUFU.RCP R11, R11 ;  /* 0x0000000b000b7308 */ /* 0x000e220000001000 */
[----:B------:R-:W-:Y:S01]  /*0260*/  FSEL R8, R8, 1, P0 ;  /* 0x3f80000008087808 */ /* 0x000fe20000000000 */
[----:B---3--:R-:W-:-:S04]  /*0270*/  FADD R13, R4, -R2 ;  /* 0x80000002040d7221 */ /* 0x008fc80000000000 */
[----:B------:R-:W-:Y:S01]  /*0280*/  @!P1 FMUL R8, R8, 16777216 ;  /* 0x4b80000008089820 */ /* 0x000fe20000400000 */
[--C-:B------:R-:W-:Y:S01]  /*0290*/  FADD R5, R5, -R2.reuse ;  /* 0x8000000205057221 */ /* 0x100fe20000000000 */
[--C-:B------:R-:W-:Y:S01]  /*02a0*/  FADD R15, R6, -R2.reuse ;  /* 0x80000002060f7221 */ /* 0x100fe20000000000 */
[----:B------:R-:W-:Y:S01]  /*02b0*/  FADD R7, R7, -R2 ;  /* 0x8000000207077221 */ /* 0x000fe20000000000 */
[----:B0-----:R-:W-:Y:S02]  /*02c0*/  FMUL R12, R11, R8 ;  /* 0x000000080b0c7220 */ /* 0x001fe40000400000 */
[----:B------:R-:W0:Y:S02]  /*02d0*/  LDC.64 R8, c[0x0][0x210] ;  /* 0x00008400ff087b82 */ /* 0x000e240000000a00 */
[C---:B------:R-:W-:Y:S01]  /*02e0*/  FMUL R13, R12.reuse, R13 ;  /* 0x0000000d0c0d7220 */ /* 0x040fe20000400000 */
[C---:B------:R-:W-:Y:S01]  /*02f0*/  FMUL R5, R12.reuse, R5 ;  /* 0x000000050c057220 */ /* 0x040fe20000400000 */
[C---:B------:R-:W-:Y:S01]  /*0300*/  FMUL R15, R12.reuse, R15 ;  /* 0x0000000f0c0f7220 */ /* 0x040fe20000400000 */
[----:B------:R-:W-:Y:S01]  /*0310*/  FMUL R7, R12, R7 ;  /* 0x000000070c077220 */ /* 0x000fe20000400000 */
[C-C-:B----4-:R-:W-:Y:S01]  /*0320*/  FFMA R4, R3.reuse, R13, R14.reuse ;  /* 0x0000000d03047223 */ /* 0x150fe2000000000e */
[C-C-:B------:R-:W-:Y:S01]  /*0330*/  FFMA R5, R3.reuse, R5, R14.reuse ;  /* 0x0000000503057223 */ /* 0x140fe2000000000e */
[C-C-:B------:R-:W-:Y:S01]  /*0340*/  FFMA R6, R3.reuse, R15, R14.reuse ;  /* 0x0000000f03067223 */ /* 0x140fe2000000000e */
[----:B------:R-:W-:-:S02]  /*0350*/  FFMA R7, R3, R7, R14 ;  /* 0x0000000703077223 */ /* 0x000fc4000000000e */
[----:B------:R-:W-:Y:S02]  /*0360*/  FSETP.GT.AND P3, PT, R4, RZ, PT ;  /* 0x000000ff0400720b */ /* 0x000fe40003f64000 */
[----:B------:R-:W-:Y:S02]  /*0370*/  FSETP.GT.AND P2, PT, R5, RZ, PT ;  /* 0x000000ff0500720b */ /* 0x000fe40003f44000 */
[----:B------:R-:W-:Y:S02]  /*0380*/  FSETP.GT.AND P1, PT, R6, RZ, PT ;  /* 0x000000ff0600720b */ /* 0x000fe40003f24000 */
[----:B------:R-:W-:Y:S01]  /*0390*/  FSETP.GT.AND P0, PT, R7, RZ, PT ;  /* 0x000000ff0700720b */ /* 0x000fe20003f04000 */
[----:B0-----:R-:W-:-:S06]  /*03a0*/  IMAD.WIDE R8, R0, 0x4, R8 ;  /* 0x0000000400087825 */ /* 0x001fcc00078e0208 */
[----:B------:R-:W-:Y:S02]  /*03b0*/  @!P3 FMUL R4, R4, 0.10000000149011611938 ;  /* 0x3dcccccd0404b820 */ /* 0x000fe40000400000 */
[----:B------:R-:W-:Y:S02]  /*03c0*/  @!P2 FMUL R5, R5, 0.10000000149011611938 ;  /* 0x3dcccccd0505a820 */ /* 0x000fe40000400000 */
[----:B------:R-:W-:Y:S02]  /*03d0*/  @!P1 FMUL R6, R6, 0.10000000149011611938 ;  /* 0x3dcccccd06069820 */ /* 0x000fe40000400000 */
[----:B------:R-:W-:-:S05]  /*03e0*/  @!P0 FMUL R7, R7, 0.10000000149011611938 ;  /* 0x3dcccccd07078820 */ /* 0x000fca0000400000 */
[----:B------:R-:W-:Y:S01]  /*03f0*/  STG.E.128 desc[UR4][R8.64], R4 ;  /* 0x0000000408007986 */ /* 0x000fe2000c101d04 */
[----:B------:R-:W-:Y:S05]  /*0400*/  EXIT ;  /* 0x000000000000794d */ /* 0x000fea0003800000 */
.L_x_0:
[----:B------:R-:W-:-:S00]  /*0410*/  BRA `(.L_x_0) ;  /* 0xfffffffc00fc7947 */ /* 0x000fc0000383ffff */
[----:B------:R-:W-:-:S00]  /*0420*/  NOP ;  /* 0x0000000000007918 */ /* 0x000fc00000000000 */
        /* <DEDUP_REMOVED lines=13> */
.L_x_1:


//--------------------- .nv.global.init           --------------------------
	.section	.nv.global.init,"aw",@progbits
.nv.global.init:
	.type		_$_str,@object
	.size		_$_str,(_$_str_$_2 - _$_str)
_$_str:
        /*0000*/ 	.byte	0x5f, 0x5f, 0x43, 0x55, 0x44, 0x41, 0x5f, 0x46, 0x54, 0x5a, 0x00
	.type		_$_str_$_2,@object
	.size		_$_str_$_2,(.L_1 - _$_str_$_2)
_$_str_$_2:
        /*000b*/ 	.byte	0x5f, 0x5f, 0x43, 0x55, 0x44, 0x41, 0x5f, 0x50, 0x52, 0x45, 0x43, 0x5f, 0x53, 0x51, 0x52, 0x54
        /*001b*/ 	.byte	0x00
.L_1:


//--------------------- .nv.constant0.triton_poi_fused__native_batch_norm_legit_no_training_leaky_relu_2 --------------------------
	.section	.nv.constant0.triton_poi_fused__native_batch_norm_legit_no_training_leaky_relu_2,"a",@progbits
	.sectionflags	@""
	.align	4
.nv.constant0.triton_poi_fused__native_batch_norm_legit_no_training_leaky_relu_2:
	.zero		580
